//
// Generated by NVIDIA NVVM Compiler
//
// Compiler Build ID: CL-36424714
// Cuda compilation tools, release 13.0, V13.0.88
// Based on NVVM 20.0.0
//

.version 9.0
.target sm_100
.address_size 64

	// .globl	_Z17image_blur_kernelPfS_jjj

.visible .entry _Z17image_blur_kernelPfS_jjj(
	.param .u64 .ptr .align 1 _Z17image_blur_kernelPfS_jjj_param_0,
	.param .u64 .ptr .align 1 _Z17image_blur_kernelPfS_jjj_param_1,
	.param .u32 _Z17image_blur_kernelPfS_jjj_param_2,
	.param .u32 _Z17image_blur_kernelPfS_jjj_param_3,
	.param .u32 _Z17image_blur_kernelPfS_jjj_param_4
)
{
	.reg .pred 	%p<91>;
	.reg .b32 	%r<123>;
	.reg .b32 	%f<79>;
	.reg .b64 	%rd<16>;

	ld.param.u64 	%rd7, [_Z17image_blur_kernelPfS_jjj_param_0];
	ld.param.u64 	%rd6, [_Z17image_blur_kernelPfS_jjj_param_1];
	ld.param.u32 	%r67, [_Z17image_blur_kernelPfS_jjj_param_2];
	ld.param.u32 	%r68, [_Z17image_blur_kernelPfS_jjj_param_3];
	ld.param.u32 	%r69, [_Z17image_blur_kernelPfS_jjj_param_4];
	cvta.to.global.u64 	%rd1, %rd7;
	mov.u32 	%r70, %ctaid.x;
	mov.u32 	%r71, %ntid.x;
	mov.u32 	%r72, %tid.x;
	mad.lo.s32 	%r1, %r70, %r71, %r72;
	mov.u32 	%r73, %ctaid.y;
	mov.u32 	%r74, %ntid.y;
	mov.u32 	%r75, %tid.y;
	mad.lo.s32 	%r2, %r73, %r74, %r75;
	setp.ge.u32 	%p2, %r2, %r68;
	setp.ge.u32 	%p3, %r1, %r67;
	or.pred  	%p4, %p3, %p2;
	@%p4 bra 	$L__BB0_44;
	neg.s32 	%r3, %r69;
	add.s32 	%r4, %r69, 1;
	setp.le.u32 	%p5, %r4, %r3;
	mov.f32 	%f67, 0f00000000;
	mov.f32 	%f78, %f67;
	@%p5 bra 	$L__BB0_43;
	shl.b32 	%r5, %r69, 1;
	add.s32 	%r77, %r4, %r69;
	and.b32  	%r6, %r5, 6;
	and.b32  	%r7, %r69, 1;
	sub.s32 	%r8, 3, %r69;
	and.b32  	%r78, %r77, -8;
	neg.s32 	%r9, %r78;
	sub.s32 	%r10, %r1, %r69;
	add.s64 	%rd2, %rd1, 16;
	mov.f32 	%f67, 0f00000000;
	mov.b32 	%r111, 0;
	mov.u32 	%r95, %r3;
$L__BB0_3:
	setp.lt.u32 	%p6, %r5, 7;
	add.s32 	%r79, %r95, %r2;
	setp.gt.s32 	%p7, %r79, -1;
	setp.lt.u32 	%p8, %r79, %r68;
	and.pred  	%p1, %p7, %p8;
	mul.lo.s32 	%r13, %r79, %r67;
	mov.u32 	%r116, %r3;
	@%p6 bra 	$L__BB0_23;
	add.s32 	%r97, %r10, %r13;
	mov.u32 	%r98, %r10;
	mov.u32 	%r99, %r9;
	mov.u32 	%r100, %r8;
$L__BB0_5:
	.pragma "nounroll";
	mul.wide.s32 	%rd8, %r97, 4;
	add.s64 	%rd3, %rd2, %rd8;
	setp.gt.s32 	%p9, %r98, -1;
	setp.lt.u32 	%p10, %r98, %r67;
	and.pred  	%p11, %p9, %p10;
	and.pred  	%p12, %p1, %p11;
	not.pred 	%p13, %p12;
	@%p13 bra 	$L__BB0_7;
	ld.global.f32 	%f41, [%rd3+-16];
	add.f32 	%f67, %f67, %f41;
	add.s32 	%r111, %r111, 1;
$L__BB0_7:
	add.s32 	%r80, %r98, 1;
	setp.gt.s32 	%p14, %r80, -1;
	setp.lt.u32 	%p15, %r80, %r67;
	and.pred  	%p16, %p14, %p15;
	and.pred  	%p17, %p1, %p16;
	not.pred 	%p18, %p17;
	@%p18 bra 	$L__BB0_9;
	ld.global.f32 	%f42, [%rd3+-12];
	add.f32 	%f67, %f67, %f42;
	add.s32 	%r111, %r111, 1;
$L__BB0_9:
	add.s32 	%r81, %r98, 2;
	setp.gt.s32 	%p19, %r81, -1;
	setp.lt.u32 	%p20, %r81, %r67;
	and.pred  	%p21, %p19, %p20;
	and.pred  	%p22, %p1, %p21;
	not.pred 	%p23, %p22;
	@%p23 bra 	$L__BB0_11;
	ld.global.f32 	%f43, [%rd3+-8];
	add.f32 	%f67, %f67, %f43;
	add.s32 	%r111, %r111, 1;
$L__BB0_11:
	add.s32 	%r82, %r98, 3;
	setp.gt.s32 	%p24, %r82, -1;
	setp.lt.u32 	%p25, %r82, %r67;
	and.pred  	%p26, %p24, %p25;
	and.pred  	%p27, %p1, %p26;
	not.pred 	%p28, %p27;
	@%p28 bra 	$L__BB0_13;
	ld.global.f32 	%f44, [%rd3+-4];
	add.f32 	%f67, %f67, %f44;
	add.s32 	%r111, %r111, 1;
$L__BB0_13:
	add.s32 	%r83, %r98, 4;
	setp.gt.s32 	%p29, %r83, -1;
	setp.lt.u32 	%p30, %r83, %r67;
	and.pred  	%p31, %p29, %p30;
	and.pred  	%p32, %p1, %p31;
	not.pred 	%p33, %p32;
	@%p33 bra 	$L__BB0_15;
	ld.global.f32 	%f45, [%rd3];
	add.f32 	%f67, %f67, %f45;
	add.s32 	%r111, %r111, 1;
$L__BB0_15:
	add.s32 	%r84, %r98, 5;
	setp.gt.s32 	%p34, %r84, -1;
	setp.lt.u32 	%p35, %r84, %r67;
	and.pred  	%p36, %p34, %p35;
	and.pred  	%p37, %p1, %p36;
	not.pred 	%p38, %p37;
	@%p38 bra 	$L__BB0_17;
	ld.global.f32 	%f46, [%rd3+4];
	add.f32 	%f67, %f67, %f46;
	add.s32 	%r111, %r111, 1;
$L__BB0_17:
	add.s32 	%r85, %r98, 6;
	setp.gt.s32 	%p39, %r85, -1;
	setp.lt.u32 	%p40, %r85, %r67;
	and.pred  	%p41, %p39, %p40;
	and.pred  	%p42, %p1, %p41;
	not.pred 	%p43, %p42;
	@%p43 bra 	$L__BB0_19;
	ld.global.f32 	%f47, [%rd3+8];
	add.f32 	%f67, %f67, %f47;
	add.s32 	%r111, %r111, 1;
$L__BB0_19:
	add.s32 	%r86, %r98, 7;
	setp.gt.s32 	%p44, %r86, -1;
	setp.lt.u32 	%p45, %r86, %r67;
	and.pred  	%p46, %p44, %p45;
	and.pred  	%p47, %p1, %p46;
	not.pred 	%p48, %p47;
	@%p48 bra 	$L__BB0_21;
	ld.global.f32 	%f48, [%rd3+12];
	add.f32 	%f67, %f67, %f48;
	add.s32 	%r111, %r111, 1;
$L__BB0_21:
	add.s32 	%r100, %r100, 8;
	add.s32 	%r99, %r99, 8;
	add.s32 	%r98, %r98, 8;
	add.s32 	%r97, %r97, 8;
	setp.ne.s32 	%p49, %r99, 0;
	@%p49 bra 	$L__BB0_5;
	add.s32 	%r116, %r100, -3;
$L__BB0_23:
	setp.lt.u32 	%p50, %r6, 3;
	@%p50 bra 	$L__BB0_33;
	add.s32 	%r43, %r116, %r1;
	setp.gt.s32 	%p51, %r43, -1;
	setp.lt.u32 	%p52, %r43, %r67;
	and.pred  	%p53, %p51, %p52;
	and.pred  	%p55, %p1, %p53;
	add.s32 	%r87, %r43, %r13;
	mul.wide.s32 	%rd9, %r87, 4;
	add.s64 	%rd4, %rd1, %rd9;
	not.pred 	%p56, %p55;
	@%p56 bra 	$L__BB0_26;
	ld.global.f32 	%f49, [%rd4];
	add.f32 	%f67, %f67, %f49;
	add.s32 	%r111, %r111, 1;
$L__BB0_26:
	add.s32 	%r88, %r43, 1;
	setp.gt.s32 	%p57, %r88, -1;
	setp.lt.u32 	%p58, %r88, %r67;
	and.pred  	%p59, %p57, %p58;
	and.pred  	%p60, %p1, %p59;
	not.pred 	%p61, %p60;
	@%p61 bra 	$L__BB0_28;
	ld.global.f32 	%f50, [%rd4+4];
	add.f32 	%f67, %f67, %f50;
	add.s32 	%r111, %r111, 1;
$L__BB0_28:
	add.s32 	%r89, %r43, 2;
	setp.gt.s32 	%p62, %r89, -1;
	setp.lt.u32 	%p63, %r89, %r67;
	and.pred  	%p64, %p62, %p63;
	and.pred  	%p65, %p1, %p64;
	not.pred 	%p66, %p65;
	@%p66 bra 	$L__BB0_30;
	ld.global.f32 	%f51, [%rd4+8];
	add.f32 	%f67, %f67, %f51;
	add.s32 	%r111, %r111, 1;
$L__BB0_30:
	add.s32 	%r90, %r43, 3;
	setp.gt.s32 	%p67, %r90, -1;
	setp.lt.u32 	%p68, %r90, %r67;
	and.pred  	%p69, %p67, %p68;
	and.pred  	%p70, %p1, %p69;
	not.pred 	%p71, %p70;
	@%p71 bra 	$L__BB0_32;
	ld.global.f32 	%f52, [%rd4+12];
	add.f32 	%f67, %f67, %f52;
	add.s32 	%r111, %r111, 1;
$L__BB0_32:
	add.s32 	%r116, %r116, 4;
$L__BB0_33:
	setp.eq.s32 	%p72, %r7, 0;
	@%p72 bra 	$L__BB0_39;
	add.s32 	%r55, %r116, %r1;
	setp.gt.s32 	%p73, %r55, -1;
	setp.lt.u32 	%p74, %r55, %r67;
	and.pred  	%p75, %p73, %p74;
	and.pred  	%p77, %p1, %p75;
	add.s32 	%r91, %r55, %r13;
	mul.wide.s32 	%rd10, %r91, 4;
	add.s64 	%rd5, %rd1, %rd10;
	not.pred 	%p78, %p77;
	@%p78 bra 	$L__BB0_36;
	ld.global.f32 	%f53, [%rd5];
	add.f32 	%f67, %f67, %f53;
	add.s32 	%r111, %r111, 1;
$L__BB0_36:
	add.s32 	%r92, %r55, 1;
	setp.gt.s32 	%p79, %r92, -1;
	setp.lt.u32 	%p80, %r92, %r67;
	and.pred  	%p81, %p79, %p80;
	and.pred  	%p82, %p1, %p81;
	not.pred 	%p83, %p82;
	@%p83 bra 	$L__BB0_38;
	ld.global.f32 	%f54, [%rd5+4];
	add.f32 	%f67, %f67, %f54;
	add.s32 	%r111, %r111, 1;
$L__BB0_38:
	add.s32 	%r116, %r116, 2;
$L__BB0_39:
	add.s32 	%r63, %r116, %r1;
	setp.gt.s32 	%p84, %r63, -1;
	setp.lt.u32 	%p85, %r63, %r67;
	and.pred  	%p86, %p84, %p85;
	and.pred  	%p88, %p1, %p86;
	not.pred 	%p89, %p88;
	@%p89 bra 	$L__BB0_41;
	add.s32 	%r93, %r63, %r13;
	mul.wide.s32 	%rd11, %r93, 4;
	add.s64 	%rd12, %rd1, %rd11;
	ld.global.f32 	%f55, [%rd12];
	add.f32 	%f67, %f67, %f55;
	add.s32 	%r111, %r111, 1;
$L__BB0_41:
	add.s32 	%r66, %r95, 1;
	setp.ne.s32 	%p90, %r95, %r69;
	mov.u32 	%r95, %r66;
	@%p90 bra 	$L__BB0_3;
	cvt.rn.f32.s32 	%f78, %r111;
$L__BB0_43:
	mad.lo.s32 	%r94, %r67, %r2, %r1;
	div.rn.f32 	%f56, %f67, %f78;
	cvta.to.global.u64 	%rd13, %rd6;
	mul.wide.s32 	%rd14, %r94, 4;
	add.s64 	%rd15, %rd13, %rd14;
	st.global.f32 	[%rd15], %f56;
$L__BB0_44:
	ret;

}


// ===== COMPILED SASS (sm_100) =====

	.target	sm_100

	.elftype	@"ET_EXEC"


//--------------------- .note.nv.tkinfo           --------------------------
	.section	.note.nv.tkinfo,"",@"SHT_NOTE"
	.sectionflags	@"SHF_NOTE_NV_TKINFO"
	.tkinfo
        /*0018*/ 	.word	0x00000002
        /*0030*/ 	.string	""
        /*0030*/ 	.string	"ptxas"
        /*0030*/ 	.string	"Cuda compilation tools, release 13.0, V13.0.88"
        /*0030*/ 	.string	"Build cuda_13.0.r13.0/compiler.36424714_0"
        /*0030*/ 	.string	"-arch sm_100 -m 64 "



//--------------------- .note.nv.cuinfo           --------------------------
	.section	.note.nv.cuinfo,"",@"SHT_NOTE"
	.sectionflags	@"SHF_NOTE_NV_CUINFO"
        /*0018*/ 	.short	0x0002
        /*001a*/ 	.short	0x0064
        /*001c*/ 	.short	0x0082
	.zero		2


//--------------------- .nv.info                  --------------------------
	.section	.nv.info,"",@"SHT_CUDA_INFO"
	.align	4


	//----- nvinfo : EIATTR_REGCOUNT
	.align		4
        /*0000*/ 	.byte	0x04, 0x2f
        /*0002*/ 	.short	(.L_1 - .L_0)
	.align		4
.L_0:
        /*0004*/ 	.word	index@(_Z17image_blur_kernelPfS_jjj)
        /*0008*/ 	.word	0x00000017


	//----- nvinfo : EIATTR_FRAME_SIZE
	.align		4
.L_1:
        /*000c*/ 	.byte	0x04, 0x11
        /*000e*/ 	.short	(.L_3 - .L_2)
	.align		4
.L_2:
        /*0010*/ 	.word	index@($__internal_0_$__cuda_sm3x_div_rn_noftz_f32_slowpath)
        /*0014*/ 	.word	0x00000000


	//----- nvinfo : EIATTR_FRAME_SIZE
	.align		4
.L_3:
        /*0018*/ 	.byte	0x04, 0x11
        /*001a*/ 	.short	(.L_5 - .L_4)
	.align		4
.L_4:
        /*001c*/ 	.word	index@(_Z17image_blur_kernelPfS_jjj)
        /*0020*/ 	.word	0x00000000


	//----- nvinfo : EIATTR_MIN_STACK_SIZE
	.align		4
.L_5:
        /*0024*/ 	.byte	0x04, 0x12
        /*0026*/ 	.short	(.L_7 - .L_6)
	.align		4
.L_6:
        /*0028*/ 	.word	index@(_Z17image_blur_kernelPfS_jjj)
        /*002c*/ 	.word	0x00000000
.L_7:


//--------------------- .nv.compat                --------------------------
	.section	.nv.compat,"",@"SHT_CUDA_COMPAT_INFO"
	.align	4
        /*0000*/ 	.byte	0x02, 0x09, 0x00, 0x00, 0x02, 0x02, 0x01, 0x00, 0x02, 0x05, 0x05, 0x00, 0x03, 0x07, 0x01, 0x01
        /*0010*/ 	.byte	0x02, 0x03, 0x00, 0x00, 0x02, 0x06, 0x01, 0x00, 0x04, 0x0b, 0x08, 0x00, 0x01, 0x00, 0x00, 0x00
        /*0020*/ 	.byte	0x00, 0x00, 0x00, 0x00


//--------------------- .nv.info._Z17image_blur_kernelPfS_jjj --------------------------
	.section	.nv.info._Z17image_blur_kernelPfS_jjj,"",@"SHT_CUDA_INFO"
	.sectionflags	@""
	.align	4


	//----- nvinfo : EIATTR_CUDA_API_VERSION
	.align		4
        /*0000*/ 	.byte	0x04, 0x37
        /*0002*/ 	.short	(.L_9 - .L_8)
.L_8:
        /*0004*/ 	.word	0x00000082


	//----- nvinfo : EIATTR_KPARAM_INFO
	.align		4
.L_9:
        /*0008*/ 	.byte	0x04, 0x17
        /*000a*/ 	.short	(.L_11 - .L_10)
.L_10:
        /*000c*/ 	.word	0x00000000
        /*0010*/ 	.short	0x0004
        /*0012*/ 	.short	0x0018
        /*0014*/ 	.byte	0x00, 0xf0, 0x11, 0x00


	//----- nvinfo : EIATTR_KPARAM_INFO
	.align		4
.L_11:
        /*0018*/ 	.byte	0x04, 0x17
        /*001a*/ 	.short	(.L_13 - .L_12)
.L_12:
        /*001c*/ 	.word	0x00000000
        /*0020*/ 	.short	0x0003
        /*0022*/ 	.short	0x0014
        /*0024*/ 	.byte	0x00, 0xf0, 0x11, 0x00


	//----- nvinfo : EIATTR_KPARAM_INFO
	.align		4
.L_13:
        /*0028*/ 	.byte	0x04, 0x17
        /*002a*/ 	.short	(.L_15 - .L_14)
.L_14:
        /*002c*/ 	.word	0x00000000
        /*0030*/ 	.short	0x0002
        /*0032*/ 	.short	0x0010
        /*0034*/ 	.byte	0x00, 0xf0, 0x11, 0x00


	//----- nvinfo : EIATTR_KPARAM_INFO
	.align		4
.L_15:
        /*0038*/ 	.byte	0x04, 0x17
        /*003a*/ 	.short	(.L_17 - .L_16)
.L_16:
        /*003c*/ 	.word	0x00000000
        /*0040*/ 	.short	0x0001
        /*0042*/ 	.short	0x0008
        /*0044*/ 	.byte	0x00, 0xf5, 0x21, 0x00


	//----- nvinfo : EIATTR_KPARAM_INFO
	.align		4
.L_17:
        /*0048*/ 	.byte	0x04, 0x17
        /*004a*/ 	.short	(.L_19 - .L_18)
.L_18:
        /*004c*/ 	.word	0x00000000
        /*0050*/ 	.short	0x0000
        /*0052*/ 	.short	0x0000
        /*0054*/ 	.byte	0x00, 0xf5, 0x21, 0x00


	//----- nvinfo : EIATTR_SPARSE_MMA_MASK
	.align		4
.L_19:
        /*0058*/ 	.byte	0x03, 0x50
        /*005a*/ 	.short	0x0000


	//----- nvinfo : EIATTR_MAXREG_COUNT
	.align		4
        /*005c*/ 	.byte	0x03, 0x1b
        /*005e*/ 	.short	0x00ff


	//----- nvinfo : EIATTR_MERCURY_ISA_VERSION
	.align		4
        /*0060*/ 	.byte	0x03, 0x5f
        /*0062*/ 	.short	0x0101


	//----- nvinfo : EIATTR_VRC_CTA_INIT_COUNT
	.align		4
        /*0064*/ 	.byte	0x02, 0x4a
	.zero		1
	.zero		1


	//----- nvinfo : EIATTR_EXIT_INSTR_OFFSETS
	.align		4
        /*0068*/ 	.byte	0x04, 0x1c
        /*006a*/ 	.short	(.L_21 - .L_20)


	//   ....[0]....
.L_20:
        /*006c*/ 	.word	0x000000c0


	//   ....[1]....
        /*0070*/ 	.word	0x00000d00


	//----- nvinfo : EIATTR_CRS_STACK_SIZE
	.align		4
.L_21:
        /*0074*/ 	.byte	0x04, 0x1e
        /*0076*/ 	.short	(.L_23 - .L_22)
.L_22:
        /*0078*/ 	.word	0x00000000


	//----- nvinfo : EIATTR_CBANK_PARAM_SIZE
	.align		4
.L_23:
        /*007c*/ 	.byte	0x03, 0x19
        /*007e*/ 	.short	0x001c


	//----- nvinfo : EIATTR_PARAM_CBANK
	.align		4
        /*0080*/ 	.byte	0x04, 0x0a
        /*0082*/ 	.short	(.L_25 - .L_24)
	.align		4
.L_24:
        /*0084*/ 	.word	index@(.nv.constant0._Z17image_blur_kernelPfS_jjj)
        /*0088*/ 	.short	0x0380
        /*008a*/ 	.short	0x001c


	//----- nvinfo : EIATTR_SW_WAR
	.align		4
.L_25:
        /*008c*/ 	.byte	0x04, 0x36
        /*008e*/ 	.short	(.L_27 - .L_26)
.L_26:
        /*0090*/ 	.word	0x00000008
.L_27:


//--------------------- .nv.callgraph             --------------------------
	.section	.nv.callgraph,"",@"SHT_CUDA_CALLGRAPH"
	.align	4
	.sectionentsize	8
	.align		4
        /*0000*/ 	.word	0x00000000
	.align		4
        /*0004*/ 	.word	0xffffffff
	.align		4
        /*0008*/ 	.word	0x00000000
	.align		4
        /*000c*/ 	.word	0xfffffffe
	.align		4
        /*0010*/ 	.word	0x00000000
	.align		4
        /*0014*/ 	.word	0xfffffffd
	.align		4
        /*0018*/ 	.word	0x00000000
	.align		4
        /*001c*/ 	.word	0xfffffffc


//--------------------- .text._Z17image_blur_kernelPfS_jjj --------------------------
	.section	.text._Z17image_blur_kernelPfS_jjj,"ax",@progbits
	.align	128
        .global         _Z17image_blur_kernelPfS_jjj
        .type           _Z17image_blur_kernelPfS_jjj,@function
        .size           _Z17image_blur_kernelPfS_jjj,(.L_x_22 - _Z17image_blur_kernelPfS_jjj)
        .other          _Z17image_blur_kernelPfS_jjj,@"STO_CUDA_ENTRY STV_DEFAULT"
_Z17image_blur_kernelPfS_jjj:
.text._Z17image_blur_kernelPfS_jjj:
[----:B------:R-:W-:Y:S01]  /*0000*/  LDC R1, c[0x0][0x37c] ;  /* 0x0000df00ff017b82 */ /* 0x000fe20000000800 */
[----:B------:R-:W0:Y:S07]  /*0010*/  S2R R3, SR_TID.Y ;  /* 0x0000000000037919 */ /* 0x000e2e0000002200 */
[----:B------:R-:W1:Y:S01]  /*0020*/  LDC R5, c[0x0][0x360] ;  /* 0x0000d800ff057b82 */ /* 0x000e620000000800 */
[----:B------:R-:W2:Y:S01]  /*0030*/  LDCU.64 UR16, c[0x0][0x390] ;  /* 0x00007200ff1077ac */ /* 0x000ea20008000a00 */
[----:B------:R-:W1:Y:S06]  /*0040*/  S2R R0, SR_TID.X ;  /* 0x0000000000007919 */ /* 0x000e6c0000002100 */
[----:B------:R-:W0:Y:S08]  /*0050*/  S2UR UR5, SR_CTAID.Y ;  /* 0x00000000000579c3 */ /* 0x000e300000002600 */
[----:B------:R-:W0:Y:S08]  /*0060*/  LDC R2, c[0x0][0x364] ;  /* 0x0000d900ff027b82 */ /* 0x000e300000000800 */
[----:B------:R-:W1:Y:S01]  /*0070*/  S2UR UR4, SR_CTAID.X ;  /* 0x00000000000479c3 */ /* 0x000e620000002500 */
[----:B0-----:R-:W-:-:S05]  /*0080*/  IMAD R2, R2, UR5, R3 ;  /* 0x0000000502027c24 */ /* 0x001fca000f8e0203 */
[----:B--2---:R-:W-:Y:S01]  /*0090*/  ISETP.GE.U32.AND P0, PT, R2, UR17, PT ;  /* 0x0000001102007c0c */ /* 0x004fe2000bf06070 */
[----:B-1----:R-:W-:-:S05]  /*00a0*/  IMAD R5, R5, UR4, R0 ;  /* 0x0000000405057c24 */ /* 0x002fca000f8e0200 */
[----:B------:R-:W-:-:S13]  /*00b0*/  ISETP.GE.U32.OR P0, PT, R5, UR16, P0 ;  /* 0x0000001005007c0c */ /* 0x000fda0008706470 */
[----:B------:R-:W-:Y:S05]  /*00c0*/  @P0 EXIT ;  /* 0x000000000000094d */ /* 0x000fea0003800000 */
[----:B------:R-:W0:Y:S01]  /*00d0*/  LDCU UR7, c[0x0][0x398] ;  /* 0x00007300ff0777ac */ /* 0x000e220008000800 */
[----:B------:R-:W-:Y:S02]  /*00e0*/  IMAD.MOV.U32 R3, RZ, RZ, RZ ;  /* 0x000000ffff037224 */ /* 0x000fe400078e00ff */
[----:B------:R-:W-:Y:S01]  /*00f0*/  IMAD.MOV.U32 R4, RZ, RZ, RZ ;  /* 0x000000ffff047224 */ /* 0x000fe200078e00ff */
[----:B------:R-:W1:Y:S01]  /*0100*/  LDCU.64 UR14, c[0x0][0x358] ;  /* 0x00006b00ff0e77ac */ /* 0x000e620008000a00 */
[----:B0-----:R-:W-:Y:S02]  /*0110*/  UIADD3 UR10, UPT, UPT, -UR7, URZ, URZ ;  /* 0x000000ff070a7290 */ /* 0x001fe4000fffe1ff */
[----:B------:R-:W-:-:S04]  /*0120*/  UIADD3 UR4, UPT, UPT, UR7, 0x1, URZ ;  /* 0x0000000107047890 */ /* 0x000fc8000fffe0ff */
[----:B------:R-:W-:-:S09]  /*0130*/  UISETP.GT.U32.AND UP0, UPT, UR4, UR10, UPT ;  /* 0x0000000a0400728c */ /* 0x000fd2000bf04070 */
[----:B-1----:R-:W-:Y:S05]  /*0140*/  BRA.U !UP0, `(.L_x_0) ;  /* 0x0000000908a07547 */ /* 0x002fea000b800000 */
[----:B------:R-:W0:Y:S01]  /*0150*/  LDCU.64 UR8, c[0x0][0x380] ;  /* 0x00007000ff0877ac */ /* 0x000e220008000a00 */
[----:B------:R-:W-:Y:S02]  /*0160*/  VIADD R4, R5, -UR7 ;  /* 0x8000000705047c36 */ /* 0x000fe40008000000 */
[----:B------:R-:W-:Y:S01]  /*0170*/  IMAD.MOV.U32 R3, RZ, RZ, RZ ;  /* 0x000000ffff037224 */ /* 0x000fe200078e00ff */
[----:B------:R-:W-:Y:S01]  /*0180*/  UIADD3 UR4, UPT, UPT, UR4, UR7, URZ ;  /* 0x0000000704047290 */ /* 0x000fe2000fffe0ff */
[----:B------:R-:W-:Y:S01]  /*0190*/  IMAD.MOV.U32 R0, RZ, RZ, RZ ;  /* 0x000000ffff007224 */ /* 0x000fe200078e00ff */
[----:B------:R-:W-:Y:S02]  /*01a0*/  USHF.L.U32 UR12, UR7, 0x1, URZ ;  /* 0x00000001070c7899 */ /* 0x000fe400080006ff */
[----:B------:R-:W-:Y:S02]  /*01b0*/  ULOP3.LUT UR5, UR4, 0xfffffff8, URZ, 0xc0, !UPT ;  /* 0xfffffff804057892 */ /* 0x000fe4000f8ec0ff */
[----:B------:R-:W-:-:S02]  /*01c0*/  ULOP3.LUT UR6, UR12, 0x6, URZ, 0xc0, !UPT ;  /* 0x000000060c067892 */ /* 0x000fc4000f8ec0ff */
[----:B------:R-:W-:Y:S02]  /*01d0*/  UIADD3 UR11, UPT, UPT, -UR5, URZ, URZ ;  /* 0x000000ff050b7290 */ /* 0x000fe4000fffe1ff */
[----:B------:R-:W-:Y:S02]  /*01e0*/  UIADD3 UR4, UPT, UPT, -UR7, 0x3, URZ ;  /* 0x0000000307047890 */ /* 0x000fe4000fffe1ff */
[----:B------:R-:W-:Y:S02]  /*01f0*/  UISETP.GE.U32.AND UP1, UPT, UR6, 0x3, UPT ;  /* 0x000000030600788c */ /* 0x000fe4000bf26070 */
[----:B0-----:R-:W-:Y:S01]  /*0200*/  UIADD3 UR8, UP0, UPT, UR8, 0x10, URZ ;  /* 0x0000001008087890 */ /* 0x001fe2000ff1e0ff */
[----:B------:R-:W-:-:S03]  /*0210*/  UMOV UR5, UR10 ;  /* 0x0000000a00057c82 */ /* 0x000fc60008000000 */
[----:B------:R-:W-:-:S12]  /*0220*/  UIADD3.X UR9, UPT, UPT, URZ, UR9, URZ, UP0, !UPT ;  /* 0x00000009ff097290 */ /* 0x000fd800087fe4ff */
.L_x_7:
[----:B------:R-:W0:Y:S01]  /*0230*/  LDCU UR7, c[0x0][0x394] ;  /* 0x00007280ff0777ac */ /* 0x000e220008000800 */
[----:B------:R-:W-:Y:S01]  /*0240*/  VIADD R9, R2, UR5 ;  /* 0x0000000502097c36 */ /* 0x000fe20008000000 */
[----:B------:R-:W1:Y:S01]  /*0250*/  LDCU UR13, c[0x0][0x398] ;  /* 0x00007300ff0d77ac */ /* 0x000e620008000800 */
[----:B------:R-:W-:Y:S01]  /*0260*/  UISETP.GE.U32.AND UP2, UPT, UR12, 0x7, UPT ;  /* 0x000000070c00788c */ /* 0x000fe2000bf46070 */
[----:B------:R-:W-:Y:S01]  /*0270*/  UMOV UR6, UR5 ;  /* 0x0000000500067c82 */ /* 0x000fe20008000000 */
[----:B------:R-:W-:Y:S01]  /*0280*/  UIADD3 UR5, UPT, UPT, UR5, 0x1, URZ ;  /* 0x0000000105057890 */ /* 0x000fe2000fffe0ff */
[----:B0-----:R-:W-:-:S04]  /*0290*/  ISETP.GE.U32.AND P0, PT, R9, UR7, PT ;  /* 0x0000000709007c0c */ /* 0x001fc8000bf06070 */
[----:B------:R-:W-:Y:S01]  /*02a0*/  ISETP.GT.AND P0, PT, R9, -0x1, !P0 ;  /* 0xffffffff0900780c */ /* 0x000fe20004704270 */
[----:B-1----:R-:W-:-:S03]  /*02b0*/  UISETP.NE.AND UP0, UPT, UR6, UR13, UPT ;  /* 0x0000000d0600728c */ /* 0x002fc6000bf05270 */
[----:B------:R-:W-:Y:S01]  /*02c0*/  UMOV UR6, UR10 ;  /* 0x0000000a00067c82 */ /* 0x000fe20008000000 */
[----:B------:R-:W-:Y:S08]  /*02d0*/  BRA.U !UP2, `(.L_x_1) ;  /* 0x000000050a1c7547 */ /* 0x000ff0000b800000 */
[----:B------:R-:W0:Y:S01]  /*02e0*/  LDCU UR6, c[0x0][0x390] ;  /* 0x00007200ff0677ac */ /* 0x000e220008000800 */
[--C-:B------:R-:W-:Y:S01]  /*02f0*/  IMAD.MOV.U32 R8, RZ, RZ, R4.reuse ;  /* 0x000000ffff087224 */ /* 0x100fe200078e0004 */
[----:B------:R-:W1:Y:S01]  /*0300*/  LDCU UR13, c[0x0][0x390] ;  /* 0x00007200ff0d77ac */ /* 0x000e620008000800 */
[----:B------:R-:W-:Y:S01]  /*0310*/  UMOV UR7, UR4 ;  /* 0x0000000400077c82 */ /* 0x000fe20008000000 */
[----:B0-----:R-:W-:Y:S01]  /*0320*/  IMAD R11, R9, UR6, R4 ;  /* 0x00000006090b7c24 */ /* 0x001fe2000f8e0204 */
[----:B------:R-:W-:-:S06]  /*0330*/  UMOV UR6, UR11 ;  /* 0x0000000b00067c82 */ /* 0x000fcc0008000000 */
.L_x_2:
[C---:B-1----:R-:W-:Y:S01]  /*0340*/  ISETP.GE.U32.AND P6, PT, R8.reuse, UR13, PT ;  /* 0x0000000d08007c0c */ /* 0x042fe2000bfc6070 */
[C---:B------:R-:W-:Y:S02]  /*0350*/  VIADD R10, R8.reuse, 0x1 ;  /* 0x00000001080a7836 */ /* 0x040fe40000000000 */
[----:B------:R-:W-:Y:S01]  /*0360*/  IMAD.U32 R6, RZ, RZ, UR8 ;  /* 0x00000008ff067e24 */ /* 0x000fe2000f8e00ff */
[----:B------:R-:W-:Y:S01]  /*0370*/  ISETP.GT.AND P6, PT, R8, -0x1, !P6 ;  /* 0xffffffff0800780c */ /* 0x000fe200077c4270 */
[----:B------:R-:W-:Y:S01]  /*0380*/  IMAD.U32 R7, RZ, RZ, UR9 ;  /* 0x00000009ff077e24 */ /* 0x000fe2000f8e00ff */
[C---:B------:R-:W-:Y:S02]  /*0390*/  ISETP.GE.U32.AND P2, PT, R10.reuse, UR13, PT ;  /* 0x0000000d0a007c0c */ /* 0x040fe4000bf46070 */
[----:B------:R-:W-:Y:S01]  /*03a0*/  PLOP3.LUT P6, PT, P0, P6, PT, 0x80, 0x8 ;  /* 0x000000000008781c */ /* 0x000fe200007cd070 */
[----:B------:R-:W-:Y:S01]  /*03b0*/  IMAD.WIDE R6, R11, 0x4, R6 ;  /* 0x000000040b067825 */ /* 0x000fe200078e0206 */
[----:B------:R-:W-:-:S04]  /*03c0*/  ISETP.GT.AND P2, PT, R10, -0x1, !P2 ;  /* 0xffffffff0a00780c */ /* 0x000fc80005744270 */
[----:B------:R-:W-:-:S07]  /*03d0*/  PLOP3.LUT P2, PT, P0, P2, PT, 0x80, 0x8 ;  /* 0x000000000008781c */ /* 0x000fce0000745070 */
[----:B------:R-:W2:Y:S06]  /*03e0*/  @P6 LDG.E R10, desc[UR14][R6.64+-0x10] ;  /* 0xfffff00e060a6981 */ /* 0x000eac000c1e1900 */
[----:B------:R-:W3:Y:S01]  /*03f0*/  @P2 LDG.E R12, desc[UR14][R6.64+-0xc] ;  /* 0xfffff40e060c2981 */ /* 0x000ee2000c1e1900 */
[C---:B------:R-:W-:Y:S01]  /*0400*/  VIADD R13, R8.reuse, 0x2 ;  /* 0x00000002080d7836 */ /* 0x040fe20000000000 */
[----:B------:R-:W-:Y:S01]  /*0410*/  IADD3 R14, PT, PT, R8, 0x3, RZ ;  /* 0x00000003080e7810 */ /* 0x000fe20007ffe0ff */
[----:B------:R-:W-:-:S03]  /*0420*/  @P6 VIADD R0, R0, 0x1 ;  /* 0x0000000100006836 */ /* 0x000fc60000000000 */
[C---:B------:R-:W-:Y:S01]  /*0430*/  ISETP.GE.U32.AND P1, PT, R13.reuse, UR13, PT ;  /* 0x0000000d0d007c0c */ /* 0x040fe2000bf26070 */
[----:B------:R-:W-:Y:S01]  /*0440*/  @P2 VIADD R0, R0, 0x1 ;  /* 0x0000000100002836 */ /* 0x000fe20000000000 */
[----:B------:R-:W-:Y:S02]  /*0450*/  ISETP.GE.U32.AND P4, PT, R14, UR13, PT ;  /* 0x0000000d0e007c0c */ /* 0x000fe4000bf86070 */
[----:B------:R-:W-:Y:S01]  /*0460*/  ISETP.GT.AND P1, PT, R13, -0x1, !P1 ;  /* 0xffffffff0d00780c */ /* 0x000fe20004f24270 */
[----:B------:R-:W-:Y:S01]  /*0470*/  VIADD R13, R8, 0x4 ;  /* 0x00000004080d7836 */ /* 0x000fe20000000000 */
[----:B------:R-:W-:Y:S01]  /*0480*/  ISETP.GT.AND P4, PT, R14, -0x1, !P4 ;  /* 0xffffffff0e00780c */ /* 0x000fe20006784270 */
[----:B------:R-:W-:Y:S01]  /*0490*/  VIADD R14, R8, 0x5 ;  /* 0x00000005080e7836 */ /* 0x000fe20000000000 */
[----:B------:R-:W-:Y:S02]  /*04a0*/  PLOP3.LUT P1, PT, P0, P1, PT, 0x80, 0x8 ;  /* 0x000000000008781c */ /* 0x000fe40000723070 */
[----:B------:R-:W-:-:S02]  /*04b0*/  ISETP.GE.U32.AND P3, PT, R13, UR13, PT ;  /* 0x0000000d0d007c0c */ /* 0x000fc4000bf66070 */
[----:B------:R-:W-:Y:S02]  /*04c0*/  ISETP.GE.U32.AND P5, PT, R14, UR13, PT ;  /* 0x0000000d0e007c0c */ /* 0x000fe4000bfa6070 */
[----:B------:R-:W-:Y:S01]  /*04d0*/  ISETP.GT.AND P3, PT, R13, -0x1, !P3 ;  /* 0xffffffff0d00780c */ /* 0x000fe20005f64270 */
[----:B------:R-:W-:Y:S01]  /*04e0*/  VIADD R13, R8, 0x7 ;  /* 0x00000007080d7836 */ /* 0x000fe20000000000 */
[----:B------:R-:W-:Y:S02]  /*04f0*/  PLOP3.LUT P4, PT, P0, P4, PT, 0x80, 0x8 ;  /* 0x000000000008781c */ /* 0x000fe40000789070 */
[----:B------:R-:W-:Y:S02]  /*0500*/  ISETP.GT.AND P5, PT, R14, -0x1, !P5 ;  /* 0xffffffff0e00780c */ /* 0x000fe40006fa4270 */
[----:B------:R-:W-:Y:S02]  /*0510*/  PLOP3.LUT P3, PT, P0, P3, PT, 0x80, 0x8 ;  /* 0x000000000008781c */ /* 0x000fe40000767070 */
[----:B------:R-:W-:-:S11]  /*0520*/  PLOP3.LUT P5, PT, P0, P5, PT, 0x80, 0x8 ;  /* 0x000000000008781c */ /* 0x000fd600007ab070 */
[----:B------:R-:W4:Y:S04]  /*0530*/  @P3 LDG.E R14, desc[UR14][R6.64] ;  /* 0x0000000e060e3981 */ /* 0x000f28000c1e1900 */
[----:B------:R-:W5:Y:S01]  /*0540*/  @P5 LDG.E R16, desc[UR14][R6.64+0x4] ;  /* 0x0000040e06105981 */ /* 0x000f62000c1e1900 */
[----:B--2---:R-:W-:Y:S01]  /*0550*/  @P6 FADD R3, R3, R10 ;  /* 0x0000000a03036221 */ /* 0x004fe20000000000 */
[----:B------:R-:W-:-:S05]  /*0560*/  VIADD R10, R8, 0x6 ;  /* 0x00000006080a7836 */ /* 0x000fca0000000000 */
[C---:B------:R-:W-:Y:S01]  /*0570*/  ISETP.GE.U32.AND P6, PT, R10.reuse, UR13, PT ;  /* 0x0000000d0a007c0c */ /* 0x040fe2000bfc6070 */
[----:B---3--:R-:W-:Y:S01]  /*0580*/  @P2 FADD R3, R3, R12 ;  /* 0x0000000c03032221 */ /* 0x008fe20000000000 */
[----:B------:R-:W-:Y:S01]  /*0590*/  ISETP.GE.U32.AND P2, PT, R13, UR13, PT ;  /* 0x0000000d0d007c0c */ /* 0x000fe2000bf46070 */
[----:B------:R-:W2:Y:S01]  /*05a0*/  @P4 LDG.E R12, desc[UR14][R6.64+-0x4] ;  /* 0xfffffc0e060c4981 */ /* 0x000ea2000c1e1900 */
[----:B------:R-:W-:-:S03]  /*05b0*/  ISETP.GT.AND P6, PT, R10, -0x1, !P6 ;  /* 0xffffffff0a00780c */ /* 0x000fc600077c4270 */
[----:B------:R-:W3:Y:S01]  /*05c0*/  @P1 LDG.E R10, desc[UR14][R6.64+-0x8] ;  /* 0xfffff80e060a1981 */ /* 0x000ee2000c1e1900 */
[----:B------:R-:W-:Y:S02]  /*05d0*/  ISETP.GT.AND P2, PT, R13, -0x1, !P2 ;  /* 0xffffffff0d00780c */ /* 0x000fe40005744270 */
[----:B------:R-:W-:Y:S02]  /*05e0*/  PLOP3.LUT P6, PT, P0, P6, PT, 0x80, 0x8 ;  /* 0x000000000008781c */ /* 0x000fe400007cd070 */
[----:B------:R-:W-:-:S11]  /*05f0*/  PLOP3.LUT P2, PT, P0, P2, PT, 0x80, 0x8 ;  /* 0x000000000008781c */ /* 0x000fd60000745070 */
[----:B------:R-:W5:Y:S04]  /*0600*/  @P6 LDG.E R18, desc[UR14][R6.64+0x8] ;  /* 0x0000080e06126981 */ /* 0x000f68000c1e1900 */
[----:B------:R-:W5:Y:S01]  /*0610*/  @P2 LDG.E R20, desc[UR14][R6.64+0xc] ;  /* 0x00000c0e06142981 */ /* 0x000f62000c1e1900 */
[----:B------:R-:W-:Y:S01]  /*0620*/  @P1 VIADD R0, R0, 0x1 ;  /* 0x0000000100001836 */ /* 0x000fe20000000000 */
[----:B------:R-:W-:-:S03]  /*0630*/  UIADD3 UR6, UPT, UPT, UR6, 0x8, URZ ;  /* 0x0000000806067890 */ /* 0x000fc6000fffe0ff */
[----:B------:R-:W-:Y:S01]  /*0640*/  @P4 VIADD R0, R0, 0x1 ;  /* 0x0000000100004836 */ /* 0x000fe20000000000 */
[----:B------:R-:W-:-:S03]  /*0650*/  UISETP.NE.AND UP2, UPT, UR6, URZ, UPT ;  /* 0x000000ff0600728c */ /* 0x000fc6000bf45270 */
[----:B------:R-:W-:-:S05]  /*0660*/  @P3 VIADD R0, R0, 0x1 ;  /* 0x0000000100003836 */ /* 0x000fca0000000000 */
[----:B------:R-:W-:Y:S01]  /*0670*/  @P5 IADD3 R0, PT, PT, R0, 0x1, RZ ;  /* 0x0000000100005810 */ /* 0x000fe20007ffe0ff */
[----:B------:R-:W-:-:S04]  /*0680*/  VIADD R8, R8, 0x8 ;  /* 0x0000000808087836 */ /* 0x000fc80000000000 */
[----:B------:R-:W-:Y:S02]  /*0690*/  @P6 VIADD R0, R0, 0x1 ;  /* 0x0000000100006836 */ /* 0x000fe40000000000 */
[----:B------:R-:W-:Y:S02]  /*06a0*/  VIADD R11, R11, 0x8 ;  /* 0x000000080b0b7836 */ /* 0x000fe40000000000 */
[----:B------:R-:W-:Y:S01]  /*06b0*/  @P2 VIADD R0, R0, 0x1 ;  /* 0x0000000100002836 */ /* 0x000fe20000000000 */
[----:B------:R-:W-:Y:S01]  /*06c0*/  UIADD3 UR7, UPT, UPT, UR7, 0x8, URZ ;  /* 0x0000000807077890 */ /* 0x000fe2000fffe0ff */
[----:B---3--:R-:W-:-:S04]  /*06d0*/  @P1 FADD R3, R3, R10 ;  /* 0x0000000a03031221 */ /* 0x008fc80000000000 */
[----:B--2---:R-:W-:-:S04]  /*06e0*/  @P4 FADD R3, R3, R12 ;  /* 0x0000000c03034221 */ /* 0x004fc80000000000 */
[----:B----4-:R-:W-:-:S04]  /*06f0*/  @P3 FADD R3, R3, R14 ;  /* 0x0000000e03033221 */ /* 0x010fc80000000000 */
[----:B-----5:R-:W-:-:S04]  /*0700*/  @P5 FADD R3, R3, R16 ;  /* 0x0000001003035221 */ /* 0x020fc80000000000 */
[----:B------:R-:W-:-:S04]  /*0710*/  @P6 FADD R3, R3, R18 ;  /* 0x0000001203036221 */ /* 0x000fc80000000000 */
[----:B------:R-:W-:Y:S01]  /*0720*/  @P2 FADD R3, R3, R20 ;  /* 0x0000001403032221 */ /* 0x000fe20000000000 */
[----:B------:R-:W-:Y:S06]  /*0730*/  BRA.U UP2, `(.L_x_2) ;  /* 0xfffffffd02007547 */ /* 0x000fec000b83ffff */
[----:B------:R-:W-:-:S12]  /*0740*/  UIADD3 UR6, UPT, UPT, UR7, -0x3, URZ ;  /* 0xfffffffd07067890 */ /* 0x000fd8000fffe0ff */
.L_x_1:
[----:B------:R-:W0:Y:S01]  /*0750*/  LDCU UR7, c[0x0][0x398] ;  /* 0x00007300ff0777ac */ /* 0x000e220008000800 */
[----:B------:R-:W1:Y:S01]  /*0760*/  LDCU UR16, c[0x0][0x390] ;  /* 0x00007200ff1077ac */ /* 0x000e620008000800 */
[----:B0-----:R-:W-:Y:S01]  /*0770*/  ULOP3.LUT UP2, URZ, UR7, 0x1, URZ, 0xc0, !UPT ;  /* 0x0000000107ff7892 */ /* 0x001fe2000f84c0ff */
[----:B-1----:R-:W-:Y:S10]  /*0780*/  BRA.U !UP1, `(.L_x_3) ;  /* 0x0000000109847547 */ /* 0x002ff4000b800000 */
[----:B------:R-:W0:Y:S01]  /*0790*/  LDCU UR7, c[0x0][0x390] ;  /* 0x00007200ff0777ac */ /* 0x000e220008000800 */
[----:B------:R-:W1:Y:S01]  /*07a0*/  LDC.64 R6, c[0x0][0x380] ;  /* 0x0000e000ff067b82 */ /* 0x000e620000000a00 */
[----:B------:R-:W-:-:S04]  /*07b0*/  VIADD R8, R5, UR6 ;  /* 0x0000000605087c36 */ /* 0x000fc80008000000 */
[C---:B------:R-:W-:Y:S02]  /*07c0*/  VIADD R10, R8.reuse, 0x1 ;  /* 0x00000001080a7836 */ /* 0x040fe40000000000 */
[C---:B------:R-:W-:Y:S02]  /*07d0*/  VIADD R11, R8.reuse, 0x2 ;  /* 0x00000002080b7836 */ /* 0x040fe40000000000 */
[C---:B------:R-:W-:Y:S01]  /*07e0*/  VIADD R12, R8.reuse, 0x3 ;  /* 0x00000003080c7836 */ /* 0x040fe20000000000 */
[----:B0-----:R-:W-:Y:S02]  /*07f0*/  ISETP.GE.U32.AND P1, PT, R8, UR7, PT ;  /* 0x0000000708007c0c */ /* 0x001fe4000bf26070 */
[----:B------:R-:W-:Y:S02]  /*0800*/  ISETP.GE.U32.AND P2, PT, R10, UR7, PT ;  /* 0x000000070a007c0c */ /* 0x000fe4000bf46070 */
[----:B------:R-:W-:Y:S02]  /*0810*/  ISETP.GT.AND P1, PT, R8, -0x1, !P1 ;  /* 0xffffffff0800780c */ /* 0x000fe40004f24270 */
[----:B------:R-:W-:-:S02]  /*0820*/  ISETP.GE.U32.AND P3, PT, R11, UR7, PT ;  /* 0x000000070b007c0c */ /* 0x000fc4000bf66070 */
[----:B------:R-:W-:Y:S02]  /*0830*/  ISETP.GT.AND P2, PT, R10, -0x1, !P2 ;  /* 0xffffffff0a00780c */ /* 0x000fe40005744270 */
[----:B------:R-:W-:Y:S02]  /*0840*/  PLOP3.LUT P1, PT, P0, P1, PT, 0x80, 0x8 ;  /* 0x000000000008781c */ /* 0x000fe40000723070 */
[----:B------:R-:W-:Y:S01]  /*0850*/  ISETP.GT.AND P3, PT, R11, -0x1, !P3 ;  /* 0xffffffff0b00780c */ /* 0x000fe20005f64270 */
[----:B------:R-:W-:Y:S01]  /*0860*/  IMAD R11, R9, UR7, R8 ;  /* 0x00000007090b7c24 */ /* 0x000fe2000f8e0208 */
[C---:B------:R-:W-:Y:S02]  /*0870*/  ISETP.GE.U32.AND P4, PT, R12.reuse, UR7, PT ;  /* 0x000000070c007c0c */ /* 0x040fe4000bf86070 */
[----:B------:R-:W-:Y:S01]  /*0880*/  PLOP3.LUT P2, PT, P0, P2, PT, 0x80, 0x8 ;  /* 0x000000000008781c */ /* 0x000fe20000745070 */
[----:B-1----:R-:W-:Y:S01]  /*0890*/  IMAD.WIDE R6, R11, 0x4, R6 ;  /* 0x000000040b067825 */ /* 0x002fe200078e0206 */
[----:B------:R-:W-:-:S02]  /*08a0*/  ISETP.GT.AND P4, PT, R12, -0x1, !P4 ;  /* 0xffffffff0c00780c */ /* 0x000fc40006784270 */
[----:B------:R-:W-:Y:S02]  /*08b0*/  PLOP3.LUT P3, PT, P0, P3, PT, 0x80, 0x8 ;  /* 0x000000000008781c */ /* 0x000fe40000767070 */
[----:B------:R-:W-:Y:S01]  /*08c0*/  PLOP3.LUT P4, PT, P0, P4, PT, 0x80, 0x8 ;  /* 0x000000000008781c */ /* 0x000fe20000789070 */
[----:B------:R-:W2:Y:S06]  /*08d0*/  @P1 LDG.E R8, desc[UR14][R6.64] ;  /* 0x0000000e06081981 */ /* 0x000eac000c1e1900 */
[----:B------:R-:W3:Y:S04]  /*08e0*/  @P2 LDG.E R10, desc[UR14][R6.64+0x4] ;  /* 0x0000040e060a2981 */ /* 0x000ee8000c1e1900 */
[----:B------:R-:W4:Y:S04]  /*08f0*/  @P3 LDG.E R12, desc[UR14][R6.64+0x8] ;  /* 0x0000080e060c3981 */ /* 0x000f28000c1e1900 */
[----:B------:R-:W5:Y:S01]  /*0900*/  @P4 LDG.E R14, desc[UR14][R6.64+0xc] ;  /* 0x00000c0e060e4981 */ /* 0x000f62000c1e1900 */
[----:B------:R-:W-:Y:S01]  /*0910*/  @P1 VIADD R0, R0, 0x1 ;  /* 0x0000000100001836 */ /* 0x000fe20000000000 */
[----:B------:R-:W-:-:S04]  /*0920*/  UIADD3 UR6, UPT, UPT, UR6, 0x4, URZ ;  /* 0x0000000406067890 */ /* 0x000fc8000fffe0ff */
[----:B------:R-:W-:-:S05]  /*0930*/  @P2 IADD3 R0, PT, PT, R0, 0x1, RZ ;  /* 0x0000000100002810 */ /* 0x000fca0007ffe0ff */
[----:B------:R-:W-:-:S04]  /*0940*/  @P3 VIADD R0, R0, 0x1 ;  /* 0x0000000100003836 */ /* 0x000fc80000000000 */
[----:B------:R-:W-:Y:S02]  /*0950*/  @P4 VIADD R0, R0, 0x1 ;  /* 0x0000000100004836 */ /* 0x000fe40000000000 */
[----:B--2---:R-:W-:-:S04]  /*0960*/  @P1 FADD R3, R3, R8 ;  /* 0x0000000803031221 */ /* 0x004fc80000000000 */
[----:B---3--:R-:W-:-:S04]  /*0970*/  @P2 FADD R3, R3, R10 ;  /* 0x0000000a03032221 */ /* 0x008fc80000000000 */
[----:B----4-:R-:W-:-:S04]  /*0980*/  @P3 FADD R3, R3, R12 ;  /* 0x0000000c03033221 */ /* 0x010fc80000000000 */
[----:B-----5:R-:W-:-:S07]  /*0990*/  @P4 FADD R3, R3, R14 ;  /* 0x0000000e03034221 */ /* 0x020fce0000000000 */
.L_x_3:
[----:B------:R-:W-:Y:S05]  /*09a0*/  BRA.U !UP2, `(.L_x_4) ;  /* 0x000000010a4c7547 */ /* 0x000fea000b800000 */
[----:B------:R-:W0:Y:S01]  /*09b0*/  LDCU UR7, c[0x0][0x390] ;  /* 0x00007200ff0777ac */ /* 0x000e220008000800 */
[----:B------:R-:W1:Y:S01]  /*09c0*/  LDC.64 R6, c[0x0][0x380] ;  /* 0x0000e000ff067b82 */ /* 0x000e620000000a00 */
[----:B------:R-:W-:-:S04]  /*09d0*/  VIADD R8, R5, UR6 ;  /* 0x0000000605087c36 */ /* 0x000fc80008000000 */
[C---:B------:R-:W-:Y:S01]  /*09e0*/  VIADD R10, R8.reuse, 0x1 ;  /* 0x00000001080a7836 */ /* 0x040fe20000000000 */
[----:B0-----:R-:W-:Y:S01]  /*09f0*/  ISETP.GE.U32.AND P1, PT, R8, UR7, PT ;  /* 0x0000000708007c0c */ /* 0x001fe2000bf26070 */
[----:B------:R-:W-:-:S03]  /*0a00*/  IMAD R11, R9, UR7, R8 ;  /* 0x00000007090b7c24 */ /* 0x000fc6000f8e0208 */
[----:B------:R-:W-:Y:S02]  /*0a10*/  ISETP.GE.U32.AND P2, PT, R10, UR7, PT ;  /* 0x000000070a007c0c */ /* 0x000fe4000bf46070 */
[----:B------:R-:W-:Y:S02]  /*0a20*/  ISETP.GT.AND P1, PT, R8, -0x1, !P1 ;  /* 0xffffffff0800780c */ /* 0x000fe40004f24270 */
[----:B------:R-:W-:Y:S01]  /*0a30*/  ISETP.GT.AND P2, PT, R10, -0x1, !P2 ;  /* 0xffffffff0a00780c */ /* 0x000fe20005744270 */
[----:B-1----:R-:W-:Y:S01]  /*0a40*/  IMAD.WIDE R6, R11, 0x4, R6 ;  /* 0x000000040b067825 */ /* 0x002fe200078e0206 */
[----:B------:R-:W-:Y:S02]  /*0a50*/  PLOP3.LUT P1, PT, P0, P1, PT, 0x80, 0x8 ;  /* 0x000000000008781c */ /* 0x000fe40000723070 */
[----:B------:R-:W-:-:S11]  /*0a60*/  PLOP3.LUT P2, PT, P0, P2, PT, 0x80, 0x8 ;  /* 0x000000000008781c */ /* 0x000fd60000745070 */
[----:B------:R-:W2:Y:S04]  /*0a70*/  @P1 LDG.E R8, desc[UR14][R6.64] ;  /* 0x0000000e06081981 */ /* 0x000ea8000c1e1900 */
[----:B------:R-:W3:Y:S01]  /*0a80*/  @P2 LDG.E R10, desc[UR14][R6.64+0x4] ;  /* 0x0000040e060a2981 */ /* 0x000ee2000c1e1900 */
[----:B------:R-:W-:Y:S01]  /*0a90*/  @P1 VIADD R0, R0, 0x1 ;  /* 0x0000000100001836 */ /* 0x000fe20000000000 */
[----:B------:R-:W-:-:S03]  /*0aa0*/  UIADD3 UR6, UPT, UPT, UR6, 0x2, URZ ;  /* 0x0000000206067890 */ /* 0x000fc6000fffe0ff */
[----:B------:R-:W-:Y:S02]  /*0ab0*/  @P2 VIADD R0, R0, 0x1 ;  /* 0x0000000100002836 */ /* 0x000fe40000000000 */
[----:B--2---:R-:W-:-:S04]  /*0ac0*/  @P1 FADD R3, R3, R8 ;  /* 0x0000000803031221 */ /* 0x004fc80000000000 */
[----:B---3--:R-:W-:-:S07]  /*0ad0*/  @P2 FADD R3, R3, R10 ;  /* 0x0000000a03032221 */ /* 0x008fce0000000000 */
.L_x_4:
[----:B------:R-:W-:Y:S01]  /*0ae0*/  VIADD R8, R5, UR6 ;  /* 0x0000000605087c36 */ /* 0x000fe20008000000 */
[----:B------:R-:W-:Y:S04]  /*0af0*/  BSSY.RECONVERGENT B0, `(.L_x_5) ;  /* 0x000000b000007945 */ /* 0x000fe80003800200 */
[----:B------:R-:W-:-:S04]  /*0b00*/  ISETP.GE.U32.AND P1, PT, R8, UR16, PT ;  /* 0x0000001008007c0c */ /* 0x000fc8000bf26070 */
[----:B------:R-:W-:-:S04]  /*0b10*/  ISETP.GT.AND P1, PT, R8, -0x1, !P1 ;  /* 0xffffffff0800780c */ /* 0x000fc80004f24270 */
[----:B------:R-:W-:-:S13]  /*0b20*/  PLOP3.LUT P1, PT, P0, P1, PT, 0x80, 0x8 ;  /* 0x000000000008781c */ /* 0x000fda0000723070 */
[----:B------:R-:W-:Y:S05]  /*0b30*/  @!P1 BRA `(.L_x_6) ;  /* 0x0000000000189947 */ /* 0x000fea0003800000 */
[----:B------:R-:W0:Y:S01]  /*0b40*/  LDC.64 R6, c[0x0][0x380] ;  /* 0x0000e000ff067b82 */ /* 0x000e220000000a00 */
[----:B------:R-:W-:-:S04]  /*0b50*/  IMAD R9, R9, UR16, R8 ;  /* 0x0000001009097c24 */ /* 0x000fc8000f8e0208 */
[----:B0-----:R-:W-:-:S06]  /*0b60*/  IMAD.WIDE R6, R9, 0x4, R6 ;  /* 0x0000000409067825 */ /* 0x001fcc00078e0206 */
[----:B------:R-:W2:Y:S01]  /*0b70*/  LDG.E R6, desc[UR14][R6.64] ;  /* 0x0000000e06067981 */ /* 0x000ea2000c1e1900 */
[----:B------:R-:W-:Y:S02]  /*0b80*/  VIADD R0, R0, 0x1 ;  /* 0x0000000100007836 */ /* 0x000fe40000000000 */
[----:B--2---:R-:W-:-:S07]  /*0b90*/  FADD R3, R3, R6 ;  /* 0x0000000603037221 */ /* 0x004fce0000000000 */
.L_x_6:
[----:B------:R-:W-:Y:S05]  /*0ba0*/  BSYNC.RECONVERGENT B0 ;  /* 0x0000000000007941 */ /* 0x000fea0003800200 */
.L_x_5:
[----:B------:R-:W-:Y:S05]  /*0bb0*/  BRA.U UP0, `(.L_x_7) ;  /* 0xfffffff5009c7547 */ /* 0x000fea000b83ffff */
[----:B------:R-:W-:-:S07]  /*0bc0*/  I2FP.F32.S32 R4, R0 ;  /* 0x0000000000047245 */ /* 0x000fce0000201400 */
.L_x_0:
[----:B------:R-:W0:Y:S01]  /*0bd0*/  MUFU.RCP R7, R4 ;  /* 0x0000000400077308 */ /* 0x000e220000001000 */
[----:B------:R-:W-:Y:S01]  /*0be0*/  BSSY.RECONVERGENT B0, `(.L_x_8) ;  /* 0x000000e000007945 */ /* 0x000fe20003800200 */
[----:B------:R-:W-:-:S06]  /*0bf0*/  IMAD R2, R2, UR16, R5 ;  /* 0x0000001002027c24 */ /* 0x000fcc000f8e0205 */
[----:B------:R-:W1:Y:S01]  /*0c00*/  FCHK P0, R3, R4 ;  /* 0x0000000403007302 */ /* 0x000e620000000000 */
[----:B0-----:R-:W-:-:S04]  /*0c10*/  FFMA R0, R7, -R4, 1 ;  /* 0x3f80000007007423 */ /* 0x001fc80000000804 */
[----:B------:R-:W-:-:S04]  /*0c20*/  FFMA R0, R7, R0, R7 ;  /* 0x0000000007007223 */ /* 0x000fc80000000007 */
[----:B------:R-:W-:-:S04]  /*0c30*/  FFMA R6, R0, R3, RZ ;  /* 0x0000000300067223 */ /* 0x000fc800000000ff */
[----:B------:R-:W-:-:S04]  /*0c40*/  FFMA R7, R6, -R4, R3 ;  /* 0x8000000406077223 */ /* 0x000fc80000000003 */
[----:B------:R-:W-:Y:S01]  /*0c50*/  FFMA R7, R0, R7, R6 ;  /* 0x0000000700077223 */ /* 0x000fe20000000006 */
[----:B-1----:R-:W-:Y:S06]  /*0c60*/  @!P0 BRA `(.L_x_9) ;  /* 0x0000000000148947 */ /* 0x002fec0003800000 */
[----:B------:R-:W-:Y:S01]  /*0c70*/  IMAD.MOV.U32 R0, RZ, RZ, R3 ;  /* 0x000000ffff007224 */ /* 0x000fe200078e0003 */
[----:B------:R-:W-:Y:S02]  /*0c80*/  MOV R3, R4 ;  /* 0x0000000400037202 */ /* 0x000fe40000000f00 */
[----:B------:R-:W-:-:S07]  /*0c90*/  MOV R4, 0xcb0 ;  /* 0x00000cb000047802 */ /* 0x000fce0000000f00 */
[----:B------:R-:W-:Y:S05]  /*0ca0*/  CALL.REL.NOINC `($__internal_0_$__cuda_sm3x_div_rn_noftz_f32_slowpath) ;  /* 0x0000000000187944 */ /* 0x000fea0003c00000 */
[----:B------:R-:W-:-:S07]  /*0cb0*/  IMAD.MOV.U32 R7, RZ, RZ, R0 ;  /* 0x000000ffff077224 */ /* 0x000fce00078e0000 */
.L_x_9:
[----:B------:R-:W-:Y:S05]  /*0cc0*/  BSYNC.RECONVERGENT B0 ;  /* 0x0000000000007941 */ /* 0x000fea0003800200 */
.L_x_8:
[----:B------:R-:W0:Y:S02]  /*0cd0*/  LDC.64 R4, c[0x0][0x388] ;  /* 0x0000e200ff047b82 */ /* 0x000e240000000a00 */
[----:B0-----:R-:W-:-:S05]  /*0ce0*/  IMAD.WIDE R2, R2, 0x4, R4 ;  /* 0x0000000402027825 */ /* 0x001fca00078e0204 */
[----:B------:R-:W-:Y:S01]  /*0cf0*/  STG.E desc[UR14][R2.64], R7 ;  /* 0x0000000702007986 */ /* 0x000fe2000c10190e */
[----:B------:R-:W-:Y:S05]  /*0d00*/  EXIT ;  /* 0x000000000000794d */ /* 0x000fea0003800000 */
        .weak           $__internal_0_$__cuda_sm3x_div_rn_noftz_f32_slowpath
        .type           $__internal_0_$__cuda_sm3x_div_rn_noftz_f32_slowpath,@function
        .size           $__internal_0_$__cuda_sm3x_div_rn_noftz_f32_slowpath,(.L_x_22 - $__internal_0_$__cuda_sm3x_div_rn_noftz_f32_slowpath)
$__internal_0_$__cuda_sm3x_div_rn_noftz_f32_slowpath:
[----:B------:R-:W-:Y:S01]  /*0d10*/  SHF.R.U32.HI R6, RZ, 0x17, R3 ;  /* 0x00000017ff067819 */ /* 0x000fe20000011603 */
[----:B------:R-:W-:Y:S01]  /*0d20*/  BSSY.RECONVERGENT B1, `(.L_x_10) ;  /* 0x0000062000017945 */ /* 0x000fe20003800200 */
[----:B------:R-:W-:Y:S02]  /*0d30*/  SHF.R.U32.HI R5, RZ, 0x17, R0 ;  /* 0x00000017ff057819 */ /* 0x000fe40000011600 */
[----:B------:R-:W-:Y:S02]  /*0d40*/  LOP3.LUT R10, R6, 0xff, RZ, 0xc0, !PT ;  /* 0x000000ff060a7812 */ /* 0x000fe400078ec0ff */
[----:B------:R-:W-:-:S03]  /*0d50*/  LOP3.LUT R8, R5, 0xff, RZ, 0xc0, !PT ;  /* 0x000000ff05087812 */ /* 0x000fc600078ec0ff */
[----:B------:R-:W-:Y:S02]  /*0d60*/  VIADD R7, R10, 0xffffffff ;  /* 0xffffffff0a077836 */ /* 0x000fe40000000000 */
[----:B------:R-:W-:-:S03]  /*0d70*/  VIADD R6, R8, 0xffffffff ;  /* 0xffffffff08067836 */ /* 0x000fc60000000000 */
[----:B------:R-:W-:-:S04]  /*0d80*/  ISETP.GT.U32.AND P0, PT, R7, 0xfd, PT ;  /* 0x000000fd0700780c */ /* 0x000fc80003f04070 */
[----:B------:R-:W-:-:S13]  /*0d90*/  ISETP.GT.U32.OR P0, PT, R6, 0xfd, P0 ;  /* 0x000000fd0600780c */ /* 0x000fda0000704470 */
[----:B------:R-:W-:Y:S01]  /*0da0*/  @!P0 IMAD.MOV.U32 R5, RZ, RZ, RZ ;  /* 0x000000ffff058224 */ /* 0x000fe200078e00ff */
[----:B------:R-:W-:Y:S06]  /*0db0*/  @!P0 BRA `(.L_x_11) ;  /* 0x00000000005c8947 */ /* 0x000fec0003800000 */
[----:B------:R-:W-:Y:S02]  /*0dc0*/  FSETP.GTU.FTZ.AND P0, PT, |R0|, +INF , PT ;  /* 0x7f8000000000780b */ /* 0x000fe40003f1c200 */
[----:B------:R-:W-:-:S04]  /*0dd0*/  FSETP.GTU.FTZ.AND P1, PT, |R3|, +INF , PT ;  /* 0x7f8000000300780b */ /* 0x000fc80003f3c200 */
[----:B------:R-:W-:-:S13]  /*0de0*/  PLOP3.LUT P0, PT, P0, P1, PT, 0xf8, 0x8f ;  /* 0x00000000008f781c */ /* 0x000fda0000703f70 */
[----:B------:R-:W-:Y:S05]  /*0df0*/  @P0 BRA `(.L_x_12) ;  /* 0x00000004004c0947 */ /* 0x000fea0003800000 */
[----:B------:R-:W-:-:S13]  /*0e00*/  LOP3.LUT P0, RZ, R3, 0x7fffffff, R0, 0xc8, !PT ;  /* 0x7fffffff03ff7812 */ /* 0x000fda000780c800 */
[----:B------:R-:W-:Y:S05]  /*0e10*/  @!P0 BRA `(.L_x_13) ;  /* 0x00000004003c8947 */ /* 0x000fea0003800000 */
[C---:B------:R-:W-:Y:S02]  /*0e20*/  FSETP.NEU.FTZ.AND P0, PT, |R0|.reuse, +INF , PT ;  /* 0x7f8000000000780b */ /* 0x040fe40003f1d200 */
[----:B------:R-:W-:Y:S02]  /*0e30*/  FSETP.NEU.FTZ.AND P2, PT, |R3|, +INF , PT ;  /* 0x7f8000000300780b */ /* 0x000fe40003f5d200 */
[----:B------:R-:W-:-:S11]  /*0e40*/  FSETP.NEU.FTZ.AND P1, PT, |R0|, +INF , PT ;  /* 0x7f8000000000780b */ /* 0x000fd60003f3d200 */
[----:B------:R-:W-:Y:S05]  /*0e50*/  @!P2 BRA !P0, `(.L_x_13) ;  /* 0x00000004002ca947 */ /* 0x000fea0004000000 */
[----:B------:R-:W-:-:S04]  /*0e60*/  LOP3.LUT P0, RZ, R0, 0x7fffffff, RZ, 0xc0, !PT ;  /* 0x7fffffff00ff7812 */ /* 0x000fc8000780c0ff */
[----:B------:R-:W-:-:S13]  /*0e70*/  PLOP3.LUT P0, PT, P2, P0, PT, 0x2f, 0xf2 ;  /* 0x0000000000f2781c */ /* 0x000fda0001700577 */
[----:B------:R-:W-:Y:S05]  /*0e80*/  @P0 BRA `(.L_x_14) ;  /* 0x0000000400180947 */ /* 0x000fea0003800000 */
[----:B------:R-:W-:-:S04]  /*0e90*/  LOP3.LUT P0, RZ, R3, 0x7fffffff, RZ, 0xc0, !PT ;  /* 0x7fffffff03ff7812 */ /* 0x000fc8000780c0ff */
[----:B------:R-:W-:-:S13]  /*0ea0*/  PLOP3.LUT P0, PT, P1, P0, PT, 0x2f, 0xf2 ;  /* 0x0000000000f2781c */ /* 0x000fda0000f00577 */
[----:B------:R-:W-:Y:S05]  /*0eb0*/  @P0 BRA `(.L_x_15) ;  /* 0x0000000400000947 */ /* 0x000fea0003800000 */
[----:B------:R-:W-:Y:S02]  /*0ec0*/  ISETP.GE.AND P0, PT, R6, RZ, PT ;  /* 0x000000ff0600720c */ /* 0x000fe40003f06270 */
[----:B------:R-:W-:-:S11]  /*0ed0*/  ISETP.GE.AND P1, PT, R7, RZ, PT ;  /* 0x000000ff0700720c */ /* 0x000fd60003f26270 */
[----:B------:R-:W-:Y:S02]  /*0ee0*/  @P0 IMAD.MOV.U32 R5, RZ, RZ, RZ ;  /* 0x000000ffff050224 */ /* 0x000fe400078e00ff */
[----:B------:R-:W-:Y:S01]  /*0ef0*/  @!P0 FFMA R0, R0, 1.84467440737095516160e+19, RZ ;  /* 0x5f80000000008823 */ /* 0x000fe200000000ff */
[----:B------:R-:W-:Y:S02]  /*0f00*/  @!P0 IMAD.MOV.U32 R5, RZ, RZ, -0x40 ;  /* 0xffffffc0ff058424 */ /* 0x000fe400078e00ff */
[----:B------:R-:W-:Y:S02]  /*0f10*/  @!P1 FFMA R3, R3, 1.84467440737095516160e+19, RZ ;  /* 0x5f80000003039823 */ /* 0x000fe400000000ff */
[----:B------:R-:W-:-:S07]  /*0f20*/  @!P1 VIADD R5, R5, 0x40 ;  /* 0x0000004005059836 */ /* 0x000fce0000000000 */
.L_x_11:
[----:B------:R-:W-:Y:S01]  /*0f30*/  LEA R6, R10, 0xc0800000, 0x17 ;  /* 0xc08000000a067811 */ /* 0x000fe200078eb8ff */
[----:B------:R-:W-:Y:S04]  /*0f40*/  BSSY.RECONVERGENT B2, `(.L_x_16) ;  /* 0x0000036000027945 */ /* 0x000fe80003800200 */
[----:B------:R-:W-:Y:S02]  /*0f50*/  IMAD.IADD R6, R3, 0x1, -R6 ;  /* 0x0000000103067824 */ /* 0x000fe400078e0a06 */
[----:B------:R-:W-:Y:S02]  /*0f60*/  VIADD R3, R8, 0xffffff81 ;  /* 0xffffff8108037836 */ /* 0x000fe40000000000 */
[----:B------:R0:W1:Y:S01]  /*0f70*/  MUFU.RCP R7, R6 ;  /* 0x0000000600077308 */ /* 0x0000620000001000 */
[----:B------:R-:W-:Y:S01]  /*0f80*/  FADD.FTZ R9, -R6, -RZ ;  /* 0x800000ff06097221 */ /* 0x000fe20000010100 */
[C---:B------:R-:W-:Y:S01]  /*0f90*/  IMAD R0, R3.reuse, -0x800000, R0 ;  /* 0xff80000003007824 */ /* 0x040fe200078e0200 */
[----:B0-----:R-:W-:-:S04]  /*0fa0*/  IADD3 R6, PT, PT, R3, 0x7f, -R10 ;  /* 0x0000007f03067810 */ /* 0x001fc80007ffe80a */
[----:B------:R-:W-:Y:S01]  /*0fb0*/  IADD3 R6, PT, PT, R6, R5, RZ ;  /* 0x0000000506067210 */ /* 0x000fe20007ffe0ff */
[----:B-1----:R-:W-:-:S04]  /*0fc0*/  FFMA R8, R7, R9, 1 ;  /* 0x3f80000007087423 */ /* 0x002fc80000000009 */
[----:B------:R-:W-:-:S04]  /*0fd0*/  FFMA R12, R7, R8, R7 ;  /* 0x00000008070c7223 */ /* 0x000fc80000000007 */
[----:B------:R-:W-:-:S04]  /*0fe0*/  FFMA R7, R0, R12, RZ ;  /* 0x0000000c00077223 */ /* 0x000fc800000000ff */
[----:B------:R-:W-:-:S04]  /*0ff0*/  FFMA R8, R9, R7, R0 ;  /* 0x0000000709087223 */ /* 0x000fc80000000000 */
[----:B------:R-:W-:-:S04]  /*1000*/  FFMA R7, R12, R8, R7 ;  /* 0x000000080c077223 */ /* 0x000fc80000000007 */
[----:B------:R-:W-:-:S04]  /*1010*/  FFMA R8, R9, R7, R0 ;  /* 0x0000000709087223 */ /* 0x000fc80000000000 */
[----:B------:R-:W-:-:S05]  /*1020*/  FFMA R0, R12, R8, R7 ;  /* 0x000000080c007223 */ /* 0x000fca0000000007 */
[----:B------:R-:W-:-:S04]  /*1030*/  SHF.R.U32.HI R3, RZ, 0x17, R0 ;  /* 0x00000017ff037819 */ /* 0x000fc80000011600 */
[----:B------:R-:W-:-:S05]  /*1040*/  LOP3.LUT R3, R3, 0xff, RZ, 0xc0, !PT ;  /* 0x000000ff03037812 */ /* 0x000fca00078ec0ff */
[----:B------:R-:W-:-:S04]  /*1050*/  IMAD.IADD R9, R3, 0x1, R6 ;  /* 0x0000000103097824 */ /* 0x000fc800078e0206 */
[----:B------:R-:W-:-:S05]  /*1060*/  VIADD R3, R9, 0xffffffff ;  /* 0xffffffff09037836 */ /* 0x000fca0000000000 */
[----:B------:R-:W-:-:S13]  /*1070*/  ISETP.GE.U32.AND P0, PT, R3, 0xfe, PT ;  /* 0x000000fe0300780c */ /* 0x000fda0003f06070 */
[----:B------:R-:W-:Y:S05]  /*1080*/  @!P0 BRA `(.L_x_17) ;  /* 0x0000000000808947 */ /* 0x000fea0003800000 */
[----:B------:R-:W-:-:S13]  /*1090*/  ISETP.GT.AND P0, PT, R9, 0xfe, PT ;  /* 0x000000fe0900780c */ /* 0x000fda0003f04270 */
[----:B------:R-:W-:Y:S05]  /*10a0*/  @P0 BRA `(.L_x_18) ;  /* 0x00000000006c0947 */ /* 0x000fea0003800000 */
[----:B------:R-:W-:-:S13]  /*10b0*/  ISETP.GE.AND P0, PT, R9, 0x1, PT ;  /* 0x000000010900780c */ /* 0x000fda0003f06270 */
[----:B------:R-:W-:Y:S05]  /*10c0*/  @P0 BRA `(.L_x_19) ;  /* 0x0000000000740947 */ /* 0x000fea0003800000 */
[----:B------:R-:W-:Y:S02]  /*10d0*/  ISETP.GE.AND P0, PT, R9, -0x18, PT ;  /* 0xffffffe80900780c */ /* 0x000fe40003f06270 */
[----:B------:R-:W-:-:S11]  /*10e0*/  LOP3.LUT R0, R0, 0x80000000, RZ, 0xc0, !PT ;  /* 0x8000000000007812 */ /* 0x000fd600078ec0ff */
[----:B------:R-:W-:Y:S05]  /*10f0*/  @!P0 BRA `(.L_x_19) ;  /* 0x0000000000688947 */ /* 0x000fea0003800000 */
[CCC-:B------:R-:W-:Y:S01]  /*1100*/  FFMA.RZ R3, R12.reuse, R8.reuse, R7.reuse ;  /* 0x000000080c037223 */ /* 0x1c0fe2000000c007 */
[CCC-:B------:R-:W-:Y:S01]  /*1110*/  FFMA.RM R6, R12.reuse, R8.reuse, R7.reuse ;  /* 0x000000080c067223 */ /* 0x1c0fe20000004007 */
[C---:B------:R-:W-:Y:S02]  /*1120*/  ISETP.NE.AND P2, PT, R9.reuse, RZ, PT ;  /* 0x000000ff0900720c */ /* 0x040fe40003f45270 */
[----:B------:R-:W-:Y:S02]  /*1130*/  ISETP.NE.AND P1, PT, R9, RZ, PT ;  /* 0x000000ff0900720c */ /* 0x000fe40003f25270 */
[----:B------:R-:W-:Y:S01]  /*1140*/  LOP3.LUT R5, R3, 0x7fffff, RZ, 0xc0, !PT ;  /* 0x007fffff03057812 */ /* 0x000fe200078ec0ff */
[----:B------:R-:W-:Y:S01]  /*1150*/  FFMA.RP R3, R12, R8, R7 ;  /* 0x000000080c037223 */ /* 0x000fe20000008007 */
[----:B------:R-:W-:Y:S02]  /*1160*/  VIADD R8, R9, 0x20 ;  /* 0x0000002009087836 */ /* 0x000fe40000000000 */
[----:B------:R-:W-:Y:S01]  /*1170*/  LOP3.LUT R5, R5, 0x800000, RZ, 0xfc, !PT ;  /* 0x0080000005057812 */ /* 0x000fe200078efcff */
[----:B------:R-:W-:Y:S01]  /*1180*/  IMAD.MOV R7, RZ, RZ, -R9 ;  /* 0x000000ffff077224 */ /* 0x000fe200078e0a09 */
[----:B------:R-:W-:-:S02]  /*1190*/  FSETP.NEU.FTZ.AND P0, PT, R3, R6, PT ;  /* 0x000000060300720b */ /* 0x000fc40003f1d000 */
[----:B------:R-:W-:Y:S02]  /*11a0*/  SHF.L.U32 R8, R5, R8, RZ ;  /* 0x0000000805087219 */ /* 0x000fe400000006ff */
[----:B------:R-:W-:Y:S02]  /*11b0*/  SEL R6, R7, RZ, P2 ;  /* 0x000000ff07067207 */ /* 0x000fe40001000000 */
[----:B------:R-:W-:Y:S02]  /*11c0*/  ISETP.NE.AND P1, PT, R8, RZ, P1 ;  /* 0x000000ff0800720c */ /* 0x000fe40000f25270 */
[----:B------:R-:W-:Y:S02]  /*11d0*/  SHF.R.U32.HI R6, RZ, R6, R5 ;  /* 0x00000006ff067219 */ /* 0x000fe40000011605 */
[----:B------:R-:W-:Y:S02]  /*11e0*/  PLOP3.LUT P0, PT, P0, P1, PT, 0xf8, 0x8f ;  /* 0x00000000008f781c */ /* 0x000fe40000703f70 */
[----:B------:R-:W-:-:S02]  /*11f0*/  SHF.R.U32.HI R8, RZ, 0x1, R6 ;  /* 0x00000001ff087819 */ /* 0x000fc40000011606 */
[----:B------:R-:W-:-:S04]  /*1200*/  SEL R3, RZ, 0x1, !P0 ;  /* 0x00000001ff037807 */ /* 0x000fc80004000000 */
[----:B------:R-:W-:-:S04]  /*1210*/  LOP3.LUT R3, R3, 0x1, R8, 0xf8, !PT ;  /* 0x0000000103037812 */ /* 0x000fc800078ef808 */
[----:B------:R-:W-:-:S05]  /*1220*/  LOP3.LUT R3, R3, R6, RZ, 0xc0, !PT ;  /* 0x0000000603037212 */ /* 0x000fca00078ec0ff */
[----:B------:R-:W-:-:S05]  /*1230*/  IMAD.IADD R3, R8, 0x1, R3 ;  /* 0x0000000108037824 */ /* 0x000fca00078e0203 */
[----:B------:R-:W-:Y:S01]  /*1240*/  LOP3.LUT R0, R3, R0, RZ, 0xfc, !PT ;  /* 0x0000000003007212 */ /* 0x000fe200078efcff */
[----:B------:R-:W-:Y:S06]  /*1250*/  BRA `(.L_x_19) ;  /* 0x0000000000107947 */ /* 0x000fec0003800000 */
.L_x_18:
[----:B------:R-:W-:-:S04]  /*1260*/  LOP3.LUT R0, R0, 0x80000000, RZ, 0xc0, !PT ;  /* 0x8000000000007812 */ /* 0x000fc800078ec0ff */
[----:B------:R-:W-:Y:S01]  /*1270*/  LOP3.LUT R0, R0, 0x7f800000, RZ, 0xfc, !PT ;  /* 0x7f80000000007812 */ /* 0x000fe200078efcff */
[----:B------:R-:W-:Y:S06]  /*1280*/  BRA `(.L_x_19) ;  /* 0x0000000000047947 */ /* 0x000fec0003800000 */
.L_x_17:
[----:B------:R-:W-:-:S07]  /*1290*/  IMAD R0, R6, 0x800000, R0 ;  /* 0x0080000006007824 */ /* 0x000fce00078e0200 */
.L_x_19:
[----:B------:R-:W-:Y:S05]  /*12a0*/  BSYNC.RECONVERGENT B2 ;  /* 0x0000000000027941 */ /* 0x000fea0003800200 */
.L_x_16:
[----:B------:R-:W-:Y:S05]  /*12b0*/  BRA `(.L_x_20) ;  /* 0x0000000000207947 */ /* 0x000fea0003800000 */
.L_x_15:
[----:B------:R-:W-:-:S04]  /*12c0*/  LOP3.LUT R0, R3, 0x80000000, R0, 0x48, !PT ;  /* 0x8000000003007812 */ /* 0x000fc800078e4800 */
[----:B------:R-:W-:Y:S01]  /*12d0*/  LOP3.LUT R0, R0, 0x7f800000, RZ, 0xfc, !PT ;  /* 0x7f80000000007812 */ /* 0x000fe200078efcff */
[----:B------:R-:W-:Y:S06]  /*12e0*/  BRA `(.L_x_20) ;  /* 0x0000000000147947 */ /* 0x000fec0003800000 */
.L_x_14:
[----:B------:R-:W-:Y:S01]  /*12f0*/  LOP3.LUT R0, R3, 0x80000000, R0, 0x48, !PT ;  /* 0x8000000003007812 */ /* 0x000fe200078e4800 */
[----:B------:R-:W-:Y:S06]  /*1300*/  BRA `(.L_x_20) ;  /* 0x00000000000c7947 */ /* 0x000fec0003800000 */
.L_x_13:
[----:B------:R-:W0:Y:S01]  /*1310*/  MUFU.RSQ R0, -QNAN ;  /* 0xffc0000000007908 */ /* 0x000e220000001400 */
[----:B------:R-:W-:Y:S05]  /*1320*/  BRA `(.L_x_20) ;  /* 0x0000000000047947 */ /* 0x000fea0003800000 */
.L_x_12:
[----:B------:R-:W-:-:S07]  /*1330*/  FADD.FTZ R0, R0, R3 ;  /* 0x0000000300007221 */ /* 0x000fce0000010000 */
.L_x_20:
[----:B------:R-:W-:Y:S05]  /*1340*/  BSYNC.RECONVERGENT B1 ;  /* 0x0000000000017941 */ /* 0x000fea0003800200 */
.L_x_10:
[----:B------:R-:W-:-:S04]  /*1350*/  IMAD.MOV.U32 R5, RZ, RZ, 0x0 ;  /* 0x00000000ff057424 */ /* 0x000fc800078e00ff */
[----:B0-----:R-:W-:Y:S05]  /*1360*/  RET.REL.NODEC R4 `(_Z17image_blur_kernelPfS_jjj) ;  /* 0xffffffec04247950 */ /* 0x001fea0003c3ffff */
.L_x_21:
[----:B------:R-:W-:-:S00]  /*1370*/  BRA `(.L_x_21) ;  /* 0xfffffffc00fc7947 */ /* 0x000fc0000383ffff */
[----:B------:R-:W-:-:S00]  /*1380*/  NOP ;  /* 0x0000000000007918 */ /* 0x000fc00000000000 */
[----:B------:R-:W-:-:S00]  /*1390*/  NOP ;  /* 0x0000000000007918 */ /* 0x000fc00000000000 */
[----:B------:R-:W-:-:S00]  /*13a0*/  NOP ;  /* 0x0000000000007918 */ /* 0x000fc00000000000 */
[----:B------:R-:W-:-:S00]  /*13b0*/  NOP ;  /* 0x0000000000007918 */ /* 0x000fc00000000000 */
[----:B------:R-:W-:-:S00]  /*13c0*/  NOP ;  /* 0x0000000000007918 */ /* 0x000fc00000000000 */
[----:B------:R-:W-:-:S00]  /*13d0*/  NOP ;  /* 0x0000000000007918 */ /* 0x000fc00000000000 */
[----:B------:R-:W-:-:S00]  /*13e0*/  NOP ;  /* 0x0000000000007918 */ /* 0x000fc00000000000 */
[----:B------:R-:W-:-:S00]  /*13f0*/  NOP ;  /* 0x0000000000007918 */ /* 0x000fc00000000000 */
.L_x_22:


//--------------------- .nv.shared.reserved.0     --------------------------
	.section	.nv.shared.reserved.0,"aw",@nobits
	.weak		__nv_reservedSMEM_offset_0_alias
	.size		__nv_reservedSMEM_offset_0_alias, 0, 64
	.other		__nv_reservedSMEM_offset_0_alias,@"STO_CUDA_RESERVED_SHARED STV_DEFAULT"
__nv_reservedSMEM_offset_0_alias:
	.zero		0
	.zero		64


//--------------------- .nv.constant0._Z17image_blur_kernelPfS_jjj --------------------------
	.section	.nv.constant0._Z17image_blur_kernelPfS_jjj,"a",@progbits
	.sectionflags	@""
	.align	4
.nv.constant0._Z17image_blur_kernelPfS_jjj:
	.zero		924


//--------------------- SYMBOLS --------------------------

	.type		.nv.reservedSmem.offset0,@object
	.size		.nv.reservedSmem.offset0,0x4
